//
// Generated by NVIDIA NVVM Compiler
//
// Compiler Build ID: CL-36424714
// Cuda compilation tools, release 13.0, V13.0.88
// Based on NVVM 20.0.0
//

.version 9.0
.target sm_100
.address_size 64

	// .globl	_Z45write_seismograms_transfer_from_device_kernelPiS_S_PfS0_i

.visible .entry _Z45write_seismograms_transfer_from_device_kernelPiS_S_PfS0_i(
	.param .u64 .ptr .align 1 _Z45write_seismograms_transfer_from_device_kernelPiS_S_PfS0_i_param_0,
	.param .u64 .ptr .align 1 _Z45write_seismograms_transfer_from_device_kernelPiS_S_PfS0_i_param_1,
	.param .u64 .ptr .align 1 _Z45write_seismograms_transfer_from_device_kernelPiS_S_PfS0_i_param_2,
	.param .u64 .ptr .align 1 _Z45write_seismograms_transfer_from_device_kernelPiS_S_PfS0_i_param_3,
	.param .u64 .ptr .align 1 _Z45write_seismograms_transfer_from_device_kernelPiS_S_PfS0_i_param_4,
	.param .u32 _Z45write_seismograms_transfer_from_device_kernelPiS_S_PfS0_i_param_5
)
{
	.reg .pred 	%p<2>;
	.reg .b32 	%r<15>;
	.reg .b32 	%f<4>;
	.reg .b64 	%rd<21>;

	ld.param.u64 	%rd1, [_Z45write_seismograms_transfer_from_device_kernelPiS_S_PfS0_i_param_0];
	ld.param.u64 	%rd2, [_Z45write_seismograms_transfer_from_device_kernelPiS_S_PfS0_i_param_1];
	ld.param.u64 	%rd3, [_Z45write_seismograms_transfer_from_device_kernelPiS_S_PfS0_i_param_2];
	ld.param.u64 	%rd4, [_Z45write_seismograms_transfer_from_device_kernelPiS_S_PfS0_i_param_3];
	ld.param.u64 	%rd5, [_Z45write_seismograms_transfer_from_device_kernelPiS_S_PfS0_i_param_4];
	ld.param.u32 	%r2, [_Z45write_seismograms_transfer_from_device_kernelPiS_S_PfS0_i_param_5];
	mov.u32 	%r3, %ctaid.x;
	mov.u32 	%r4, %ctaid.y;
	mov.u32 	%r5, %nctaid.x;
	mad.lo.s32 	%r1, %r4, %r5, %r3;
	setp.ge.s32 	%p1, %r1, %r2;
	@%p1 bra 	$L__BB0_2;
	cvta.to.global.u64 	%rd6, %rd1;
	cvta.to.global.u64 	%rd7, %rd2;
	cvta.to.global.u64 	%rd8, %rd3;
	cvta.to.global.u64 	%rd9, %rd5;
	cvta.to.global.u64 	%rd10, %rd4;
	mov.u32 	%r6, %tid.x;
	mul.wide.s32 	%rd11, %r1, 4;
	add.s64 	%rd12, %rd6, %rd11;
	ld.global.u32 	%r7, [%rd12];
	mul.wide.s32 	%rd13, %r7, 4;
	add.s64 	%rd14, %rd7, %rd13;
	ld.global.u32 	%r8, [%rd14+-4];
	mad.lo.s32 	%r9, %r8, 125, %r6;
	add.s32 	%r10, %r9, -125;
	mul.wide.s32 	%rd15, %r10, 4;
	add.s64 	%rd16, %rd8, %rd15;
	ld.global.u32 	%r11, [%rd16];
	mad.lo.s32 	%r12, %r11, 3, -3;
	mul.wide.s32 	%rd17, %r12, 4;
	add.s64 	%rd18, %rd9, %rd17;
	ld.global.f32 	%f1, [%rd18];
	mul.lo.s32 	%r13, %r6, 3;
	mad.lo.s32 	%r14, %r1, 375, %r13;
	mul.wide.s32 	%rd19, %r14, 4;
	add.s64 	%rd20, %rd10, %rd19;
	st.global.f32 	[%rd20], %f1;
	ld.global.f32 	%f2, [%rd18+4];
	st.global.f32 	[%rd20+4], %f2;
	ld.global.f32 	%f3, [%rd18+8];
	st.global.f32 	[%rd20+8], %f3;
$L__BB0_2:
	ret;

}


// ===== COMPILED SASS (sm_100) =====

	.target	sm_100

	.elftype	@"ET_EXEC"


//--------------------- .note.nv.tkinfo           --------------------------
	.section	.note.nv.tkinfo,"",@"SHT_NOTE"
	.sectionflags	@"SHF_NOTE_NV_TKINFO"
	.tkinfo
        /*0018*/ 	.word	0x00000002
        /*0030*/ 	.string	""
        /*0030*/ 	.string	"ptxas"
        /*0030*/ 	.string	"Cuda compilation tools, release 13.0, V13.0.88"
        /*0030*/ 	.string	"Build cuda_13.0.r13.0/compiler.36424714_0"
        /*0030*/ 	.string	"-arch sm_100 -m 64 "



//--------------------- .note.nv.cuinfo           --------------------------
	.section	.note.nv.cuinfo,"",@"SHT_NOTE"
	.sectionflags	@"SHF_NOTE_NV_CUINFO"
        /*0018*/ 	.short	0x0002
        /*001a*/ 	.short	0x0064
        /*001c*/ 	.short	0x0082
	.zero		2


//--------------------- .nv.info                  --------------------------
	.section	.nv.info,"",@"SHT_CUDA_INFO"
	.align	4


	//----- nvinfo : EIATTR_REGCOUNT
	.align		4
        /*0000*/ 	.byte	0x04, 0x2f
        /*0002*/ 	.short	(.L_1 - .L_0)
	.align		4
.L_0:
        /*0004*/ 	.word	index@(_Z45write_seismograms_transfer_from_device_kernelPiS_S_PfS0_i)
        /*0008*/ 	.word	0x0000000e


	//----- nvinfo : EIATTR_FRAME_SIZE
	.align		4
.L_1:
        /*000c*/ 	.byte	0x04, 0x11
        /*000e*/ 	.short	(.L_3 - .L_2)
	.align		4
.L_2:
        /*0010*/ 	.word	index@(_Z45write_seismograms_transfer_from_device_kernelPiS_S_PfS0_i)
        /*0014*/ 	.word	0x00000000


	//----- nvinfo : EIATTR_MIN_STACK_SIZE
	.align		4
.L_3:
        /*0018*/ 	.byte	0x04, 0x12
        /*001a*/ 	.short	(.L_5 - .L_4)
	.align		4
.L_4:
        /*001c*/ 	.word	index@(_Z45write_seismograms_transfer_from_device_kernelPiS_S_PfS0_i)
        /*0020*/ 	.word	0x00000000
.L_5:


//--------------------- .nv.compat                --------------------------
	.section	.nv.compat,"",@"SHT_CUDA_COMPAT_INFO"
	.align	4
        /*0000*/ 	.byte	0x02, 0x09, 0x00, 0x00, 0x02, 0x02, 0x01, 0x00, 0x02, 0x05, 0x05, 0x00, 0x03, 0x07, 0x01, 0x01
        /*0010*/ 	.byte	0x02, 0x03, 0x00, 0x00, 0x02, 0x06, 0x01, 0x00, 0x04, 0x0b, 0x08, 0x00, 0x09, 0x00, 0x00, 0x00
        /*0020*/ 	.byte	0x00, 0x00, 0x00, 0x00


//--------------------- .nv.info._Z45write_seismograms_transfer_from_device_kernelPiS_S_PfS0_i --------------------------
	.section	.nv.info._Z45write_seismograms_transfer_from_device_kernelPiS_S_PfS0_i,"",@"SHT_CUDA_INFO"
	.sectionflags	@""
	.align	4


	//----- nvinfo : EIATTR_CUDA_API_VERSION
	.align		4
        /*0000*/ 	.byte	0x04, 0x37
        /*0002*/ 	.short	(.L_7 - .L_6)
.L_6:
        /*0004*/ 	.word	0x00000082


	//----- nvinfo : EIATTR_KPARAM_INFO
	.align		4
.L_7:
        /*0008*/ 	.byte	0x04, 0x17
        /*000a*/ 	.short	(.L_9 - .L_8)
.L_8:
        /*000c*/ 	.word	0x00000000
        /*0010*/ 	.short	0x0005
        /*0012*/ 	.short	0x0028
        /*0014*/ 	.byte	0x00, 0xf0, 0x11, 0x00


	//----- nvinfo : EIATTR_KPARAM_INFO
	.align		4
.L_9:
        /*0018*/ 	.byte	0x04, 0x17
        /*001a*/ 	.short	(.L_11 - .L_10)
.L_10:
        /*001c*/ 	.word	0x00000000
        /*0020*/ 	.short	0x0004
        /*0022*/ 	.short	0x0020
        /*0024*/ 	.byte	0x00, 0xf5, 0x21, 0x00


	//----- nvinfo : EIATTR_KPARAM_INFO
	.align		4
.L_11:
        /*0028*/ 	.byte	0x04, 0x17
        /*002a*/ 	.short	(.L_13 - .L_12)
.L_12:
        /*002c*/ 	.word	0x00000000
        /*0030*/ 	.short	0x0003
        /*0032*/ 	.short	0x0018
        /*0034*/ 	.byte	0x00, 0xf5, 0x21, 0x00


	//----- nvinfo : EIATTR_KPARAM_INFO
	.align		4
.L_13:
        /*0038*/ 	.byte	0x04, 0x17
        /*003a*/ 	.short	(.L_15 - .L_14)
.L_14:
        /*003c*/ 	.word	0x00000000
        /*0040*/ 	.short	0x0002
        /*0042*/ 	.short	0x0010
        /*0044*/ 	.byte	0x00, 0xf5, 0x21, 0x00


	//----- nvinfo : EIATTR_KPARAM_INFO
	.align		4
.L_15:
        /*0048*/ 	.byte	0x04, 0x17
        /*004a*/ 	.short	(.L_17 - .L_16)
.L_16:
        /*004c*/ 	.word	0x00000000
        /*0050*/ 	.short	0x0001
        /*0052*/ 	.short	0x0008
        /*0054*/ 	.byte	0x00, 0xf5, 0x21, 0x00


	//----- nvinfo : EIATTR_KPARAM_INFO
	.align		4
.L_17:
        /*0058*/ 	.byte	0x04, 0x17
        /*005a*/ 	.short	(.L_19 - .L_18)
.L_18:
        /*005c*/ 	.word	0x00000000
        /*0060*/ 	.short	0x0000
        /*0062*/ 	.short	0x0000
        /*0064*/ 	.byte	0x00, 0xf5, 0x21, 0x00


	//----- nvinfo : EIATTR_SPARSE_MMA_MASK
	.align		4
.L_19:
        /*0068*/ 	.byte	0x03, 0x50
        /*006a*/ 	.short	0x0000


	//----- nvinfo : EIATTR_MAXREG_COUNT
	.align		4
        /*006c*/ 	.byte	0x03, 0x1b
        /*006e*/ 	.short	0x00ff


	//----- nvinfo : EIATTR_MERCURY_ISA_VERSION
	.align		4
        /*0070*/ 	.byte	0x03, 0x5f
        /*0072*/ 	.short	0x0101


	//----- nvinfo : EIATTR_VRC_CTA_INIT_COUNT
	.align		4
        /*0074*/ 	.byte	0x02, 0x4a
	.zero		1
	.zero		1


	//----- nvinfo : EIATTR_EXIT_INSTR_OFFSETS
	.align		4
        /*0078*/ 	.byte	0x04, 0x1c
        /*007a*/ 	.short	(.L_21 - .L_20)


	//   ....[0]....
.L_20:
        /*007c*/ 	.word	0x00000070


	//   ....[1]....
        /*0080*/ 	.word	0x00000230


	//----- nvinfo : EIATTR_CBANK_PARAM_SIZE
	.align		4
.L_21:
        /*0084*/ 	.byte	0x03, 0x19
        /*0086*/ 	.short	0x002c


	//----- nvinfo : EIATTR_PARAM_CBANK
	.align		4
        /*0088*/ 	.byte	0x04, 0x0a
        /*008a*/ 	.short	(.L_23 - .L_22)
	.align		4
.L_22:
        /*008c*/ 	.word	index@(.nv.constant0._Z45write_seismograms_transfer_from_device_kernelPiS_S_PfS0_i)
        /*0090*/ 	.short	0x0380
        /*0092*/ 	.short	0x002c


	//----- nvinfo : EIATTR_SW_WAR
	.align		4
.L_23:
        /*0094*/ 	.byte	0x04, 0x36
        /*0096*/ 	.short	(.L_25 - .L_24)
.L_24:
        /*0098*/ 	.word	0x00000008
.L_25:


//--------------------- .nv.callgraph             --------------------------
	.section	.nv.callgraph,"",@"SHT_CUDA_CALLGRAPH"
	.align	4
	.sectionentsize	8
	.align		4
        /*0000*/ 	.word	0x00000000
	.align		4
        /*0004*/ 	.word	0xffffffff
	.align		4
        /*0008*/ 	.word	0x00000000
	.align		4
        /*000c*/ 	.word	0xfffffffe
	.align		4
        /*0010*/ 	.word	0x00000000
	.align		4
        /*0014*/ 	.word	0xfffffffd
	.align		4
        /*0018*/ 	.word	0x00000000
	.align		4
        /*001c*/ 	.word	0xfffffffc


//--------------------- .text._Z45write_seismograms_transfer_from_device_kernelPiS_S_PfS0_i --------------------------
	.section	.text._Z45write_seismograms_transfer_from_device_kernelPiS_S_PfS0_i,"ax",@progbits
	.align	128
        .global         _Z45write_seismograms_transfer_from_device_kernelPiS_S_PfS0_i
        .type           _Z45write_seismograms_transfer_from_device_kernelPiS_S_PfS0_i,@function
        .size           _Z45write_seismograms_transfer_from_device_kernelPiS_S_PfS0_i,(.L_x_1 - _Z45write_seismograms_transfer_from_device_kernelPiS_S_PfS0_i)
        .other          _Z45write_seismograms_transfer_from_device_kernelPiS_S_PfS0_i,@"STO_CUDA_ENTRY STV_DEFAULT"
_Z45write_seismograms_transfer_from_device_kernelPiS_S_PfS0_i:
.text._Z45write_seismograms_transfer_from_device_kernelPiS_S_PfS0_i:
[----:B------:R-:W-:Y:S01]  /*0000*/  LDC R1, c[0x0][0x37c] ;  /* 0x0000df00ff017b82 */ /* 0x000fe20000000800 */
[----:B------:R-:W0:Y:S07]  /*0010*/  S2R R11, SR_CTAID.Y ;  /* 0x00000000000b7919 */ /* 0x000e2e0000002600 */
[----:B------:R-:W0:Y:S01]  /*0020*/  S2UR UR4, SR_CTAID.X ;  /* 0x00000000000479c3 */ /* 0x000e220000002500 */
[----:B------:R-:W1:Y:S07]  /*0030*/  LDCU UR5, c[0x0][0x3a8] ;  /* 0x00007500ff0577ac */ /* 0x000e6e0008000800 */
[----:B------:R-:W0:Y:S02]  /*0040*/  LDC R0, c[0x0][0x370] ;  /* 0x0000dc00ff007b82 */ /* 0x000e240000000800 */
[----:B0-----:R-:W-:-:S05]  /*0050*/  IMAD R11, R11, R0, UR4 ;  /* 0x000000040b0b7e24 */ /* 0x001fca000f8e0200 */
[----:B-1----:R-:W-:-:S13]  /*0060*/  ISETP.GE.AND P0, PT, R11, UR5, PT ;  /* 0x000000050b007c0c */ /* 0x002fda000bf06270 */
[----:B------:R-:W-:Y:S05]  /*0070*/  @P0 EXIT ;  /* 0x000000000000094d */ /* 0x000fea0003800000 */
[----:B------:R-:W0:Y:S01]  /*0080*/  LDC.64 R2, c[0x0][0x380] ;  /* 0x0000e000ff027b82 */ /* 0x000e220000000a00 */
[----:B------:R-:W1:Y:S07]  /*0090*/  LDCU.64 UR4, c[0x0][0x358] ;  /* 0x00006b00ff0477ac */ /* 0x000e6e0008000a00 */
[----:B------:R-:W2:Y:S01]  /*00a0*/  LDC.64 R4, c[0x0][0x388] ;  /* 0x0000e200ff047b82 */ /* 0x000ea20000000a00 */
[----:B------:R-:W3:Y:S07]  /*00b0*/  S2R R10, SR_TID.X ;  /* 0x00000000000a7919 */ /* 0x000eee0000002100 */
[----:B------:R-:W4:Y:S01]  /*00c0*/  LDC.64 R6, c[0x0][0x390] ;  /* 0x0000e400ff067b82 */ /* 0x000f220000000a00 */
[----:B0-----:R-:W-:-:S06]  /*00d0*/  IMAD.WIDE R2, R11, 0x4, R2 ;  /* 0x000000040b027825 */ /* 0x001fcc00078e0202 */
[----:B-1----:R-:W2:Y:S02]  /*00e0*/  LDG.E R3, desc[UR4][R2.64] ;  /* 0x0000000402037981 */ /* 0x002ea4000c1e1900 */
[----:B--2---:R-:W-:-:S06]  /*00f0*/  IMAD.WIDE R4, R3, 0x4, R4 ;  /* 0x0000000403047825 */ /* 0x004fcc00078e0204 */
[----:B------:R-:W3:Y:S02]  /*0100*/  LDG.E R4, desc[UR4][R4.64+-0x4] ;  /* 0xfffffc0404047981 */ /* 0x000ee4000c1e1900 */
[----:B---3--:R-:W-:Y:S02]  /*0110*/  IMAD R0, R4, 0x7d, R10 ;  /* 0x0000007d04007824 */ /* 0x008fe400078e020a */
[----:B------:R-:W-:Y:S01]  /*0120*/  HFMA2 R3, -RZ, RZ, 0, 1.78813934326171875e-07 ;  /* 0x00000003ff037431 */ /* 0x000fe200000001ff */
[----:B------:R-:W0:Y:S02]  /*0130*/  LDC.64 R4, c[0x0][0x398] ;  /* 0x0000e600ff047b82 */ /* 0x000e240000000a00 */
[----:B------:R-:W-:-:S05]  /*0140*/  IADD3 R9, PT, PT, R0, -0x7d, RZ ;  /* 0xffffff8300097810 */ /* 0x000fca0007ffe0ff */
[----:B----4-:R-:W-:Y:S02]  /*0150*/  IMAD.WIDE R6, R9, 0x4, R6 ;  /* 0x0000000409067825 */ /* 0x010fe400078e0206 */
[----:B------:R-:W1:Y:S04]  /*0160*/  LDC.64 R8, c[0x0][0x3a0] ;  /* 0x0000e800ff087b82 */ /* 0x000e680000000a00 */
[----:B------:R-:W2:Y:S01]  /*0170*/  LDG.E R6, desc[UR4][R6.64] ;  /* 0x0000000406067981 */ /* 0x000ea2000c1e1900 */
[----:B------:R-:W-:Y:S02]  /*0180*/  IMAD R11, R11, 0x7d, R10 ;  /* 0x0000007d0b0b7824 */ /* 0x000fe400078e020a */
[----:B--2---:R-:W-:-:S04]  /*0190*/  IMAD R3, R6, R3, -0x3 ;  /* 0xfffffffd06037424 */ /* 0x004fc800078e0203 */
[----:B-1----:R-:W-:-:S05]  /*01a0*/  IMAD.WIDE R2, R3, 0x4, R8 ;  /* 0x0000000403027825 */ /* 0x002fca00078e0208 */
[----:B------:R-:W2:Y:S01]  /*01b0*/  LDG.E R9, desc[UR4][R2.64] ;  /* 0x0000000402097981 */ /* 0x000ea2000c1e1900 */
[----:B------:R-:W-:-:S05]  /*01c0*/  LEA R11, R11, R11, 0x1 ;  /* 0x0000000b0b0b7211 */ /* 0x000fca00078e08ff */
[----:B0-----:R-:W-:-:S05]  /*01d0*/  IMAD.WIDE R4, R11, 0x4, R4 ;  /* 0x000000040b047825 */ /* 0x001fca00078e0204 */
[----:B--2---:R-:W-:Y:S04]  /*01e0*/  STG.E desc[UR4][R4.64], R9 ;  /* 0x0000000904007986 */ /* 0x004fe8000c101904 */
[----:B------:R-:W2:Y:S04]  /*01f0*/  LDG.E R7, desc[UR4][R2.64+0x4] ;  /* 0x0000040402077981 */ /* 0x000ea8000c1e1900 */
[----:B--2---:R-:W-:Y:S04]  /*0200*/  STG.E desc[UR4][R4.64+0x4], R7 ;  /* 0x0000040704007986 */ /* 0x004fe8000c101904 */
[----:B------:R-:W2:Y:S04]  /*0210*/  LDG.E R11, desc[UR4][R2.64+0x8] ;  /* 0x00000804020b7981 */ /* 0x000ea8000c1e1900 */
[----:B--2---:R-:W-:Y:S01]  /*0220*/  STG.E desc[UR4][R4.64+0x8], R11 ;  /* 0x0000080b04007986 */ /* 0x004fe2000c101904 */
[----:B------:R-:W-:Y:S05]  /*0230*/  EXIT ;  /* 0x000000000000794d */ /* 0x000fea0003800000 */
.L_x_0:
[----:B------:R-:W-:-:S00]  /*0240*/  BRA `(.L_x_0) ;  /* 0xfffffffc00fc7947 */ /* 0x000fc0000383ffff */
[----:B------:R-:W-:-:S00]  /*0250*/  NOP ;  /* 0x0000000000007918 */ /* 0x000fc00000000000 */
        /* <DEDUP_REMOVED lines=10> */
.L_x_1:


//--------------------- .nv.shared.reserved.0     --------------------------
	.section	.nv.shared.reserved.0,"aw",@nobits
	.weak		__nv_reservedSMEM_offset_0_alias
	.size		__nv_reservedSMEM_offset_0_alias, 0, 64
	.other		__nv_reservedSMEM_offset_0_alias,@"STO_CUDA_RESERVED_SHARED STV_DEFAULT"
__nv_reservedSMEM_offset_0_alias:
	.zero		0
	.zero		64


//--------------------- .nv.constant0._Z45write_seismograms_transfer_from_device_kernelPiS_S_PfS0_i --------------------------
	.section	.nv.constant0._Z45write_seismograms_transfer_from_device_kernelPiS_S_PfS0_i,"a",@progbits
	.sectionflags	@""
	.align	4
.nv.constant0._Z45write_seismograms_transfer_from_device_kernelPiS_S_PfS0_i:
	.zero		940


//--------------------- SYMBOLS --------------------------

	.type		.nv.reservedSmem.offset0,@object
	.size		.nv.reservedSmem.offset0,0x4
